//
// Generated by NVIDIA NVVM Compiler
//
// Compiler Build ID: CL-36424714
// Cuda compilation tools, release 13.0, V13.0.88
// Based on NVVM 20.0.0
//

.version 9.0
.target sm_100
.address_size 64

	// .globl	_Z5fencev

.visible .entry _Z5fencev()
{


	// begin inline asm
	fence.acq_rel.gpu;
	// end inline asm
	ret;

}


// ===== COMPILED SASS (sm_100) =====

	.target	sm_100

	.elftype	@"ET_EXEC"


//--------------------- .note.nv.tkinfo           --------------------------
	.section	.note.nv.tkinfo,"",@"SHT_NOTE"
	.sectionflags	@"SHF_NOTE_NV_TKINFO"
	.tkinfo
        /*0018*/ 	.word	0x00000002
        /*0030*/ 	.string	""
        /*0030*/ 	.string	"ptxas"
        /*0030*/ 	.string	"Cuda compilation tools, release 13.0, V13.0.88"
        /*0030*/ 	.string	"Build cuda_13.0.r13.0/compiler.36424714_0"
        /*0030*/ 	.string	"-arch sm_100 -m 64 "



//--------------------- .note.nv.cuinfo           --------------------------
	.section	.note.nv.cuinfo,"",@"SHT_NOTE"
	.sectionflags	@"SHF_NOTE_NV_CUINFO"
        /*0018*/ 	.short	0x0002
        /*001a*/ 	.short	0x0064
        /*001c*/ 	.short	0x0082
	.zero		2


//--------------------- .nv.info                  --------------------------
	.section	.nv.info,"",@"SHT_CUDA_INFO"
	.align	4


	//----- nvinfo : EIATTR_REGCOUNT
	.align		4
        /*0000*/ 	.byte	0x04, 0x2f
        /*0002*/ 	.short	(.L_1 - .L_0)
	.align		4
.L_0:
        /*0004*/ 	.word	index@(_Z5fencev)
        /*0008*/ 	.word	0x00000004


	//----- nvinfo : EIATTR_FRAME_SIZE
	.align		4
.L_1:
        /*000c*/ 	.byte	0x04, 0x11
        /*000e*/ 	.short	(.L_3 - .L_2)
	.align		4
.L_2:
        /*0010*/ 	.word	index@(_Z5fencev)
        /*0014*/ 	.word	0x00000000


	//----- nvinfo : EIATTR_MIN_STACK_SIZE
	.align		4
.L_3:
        /*0018*/ 	.byte	0x04, 0x12
        /*001a*/ 	.short	(.L_5 - .L_4)
	.align		4
.L_4:
        /*001c*/ 	.word	index@(_Z5fencev)
        /*0020*/ 	.word	0x00000000
.L_5:


//--------------------- .nv.compat                --------------------------
	.section	.nv.compat,"",@"SHT_CUDA_COMPAT_INFO"
	.align	4
        /*0000*/ 	.byte	0x02, 0x09, 0x00, 0x00, 0x02, 0x02, 0x01, 0x00, 0x02, 0x05, 0x05, 0x00, 0x03, 0x07, 0x01, 0x01
        /*0010*/ 	.byte	0x02, 0x03, 0x00, 0x00, 0x02, 0x06, 0x01, 0x00, 0x04, 0x0b, 0x08, 0x00, 0x09, 0x00, 0x00, 0x00
        /*0020*/ 	.byte	0x00, 0x00, 0x00, 0x00


//--------------------- .nv.info._Z5fencev        --------------------------
	.section	.nv.info._Z5fencev,"",@"SHT_CUDA_INFO"
	.sectionflags	@""
	.align	4


	//----- nvinfo : EIATTR_CUDA_API_VERSION
	.align		4
        /*0000*/ 	.byte	0x04, 0x37
        /*0002*/ 	.short	(.L_7 - .L_6)
.L_6:
        /*0004*/ 	.word	0x00000082


	//----- nvinfo : EIATTR_SPARSE_MMA_MASK
	.align		4
.L_7:
        /*0008*/ 	.byte	0x03, 0x50
        /*000a*/ 	.short	0x0000


	//----- nvinfo : EIATTR_MAXREG_COUNT
	.align		4
        /*000c*/ 	.byte	0x03, 0x1b
        /*000e*/ 	.short	0x00ff


	//----- nvinfo : EIATTR_MERCURY_ISA_VERSION
	.align		4
        /*0010*/ 	.byte	0x03, 0x5f
        /*0012*/ 	.short	0x0101


	//----- nvinfo : EIATTR_VRC_CTA_INIT_COUNT
	.align		4
        /*0014*/ 	.byte	0x02, 0x4a
	.zero		1
	.zero		1


	//----- nvinfo : EIATTR_EXIT_INSTR_OFFSETS
	.align		4
        /*0018*/ 	.byte	0x04, 0x1c
        /*001a*/ 	.short	(.L_9 - .L_8)


	//   ....[0]....
.L_8:
        /*001c*/ 	.word	0x00000050


	//----- nvinfo : EIATTR_SW_WAR
	.align		4
.L_9:
        /*0020*/ 	.byte	0x04, 0x36
        /*0022*/ 	.short	(.L_11 - .L_10)
.L_10:
        /*0024*/ 	.word	0x00000008
.L_11:


//--------------------- .nv.callgraph             --------------------------
	.section	.nv.callgraph,"",@"SHT_CUDA_CALLGRAPH"
	.align	4
	.sectionentsize	8
	.align		4
        /*0000*/ 	.word	0x00000000
	.align		4
        /*0004*/ 	.word	0xffffffff
	.align		4
        /*0008*/ 	.word	0x00000000
	.align		4
        /*000c*/ 	.word	0xfffffffe
	.align		4
        /*0010*/ 	.word	0x00000000
	.align		4
        /*0014*/ 	.word	0xfffffffd
	.align		4
        /*0018*/ 	.word	0x00000000
	.align		4
        /*001c*/ 	.word	0xfffffffc


//--------------------- .text._Z5fencev           --------------------------
	.section	.text._Z5fencev,"ax",@progbits
	.align	128
        .global         _Z5fencev
        .type           _Z5fencev,@function
        .size           _Z5fencev,(.L_x_1 - _Z5fencev)
        .other          _Z5fencev,@"STO_CUDA_ENTRY STV_DEFAULT"
_Z5fencev:
.text._Z5fencev:
[----:B------:R-:W-:Y:S01]  /*0000*/  LDC R1, c[0x0][0x37c] ;  /* 0x0000df00ff017b82 */ /* 0x000fe20000000800 */
[----:B------:R-:W-:Y:S06]  /*0010*/  MEMBAR.ALL.GPU ;  /* 0x0000000000007992 */ /* 0x000fec000000a000 */
[----:B------:R-:W-:-:S00]  /*0020*/  ERRBAR ;  /* 0x00000000000079ab */ /* 0x000fc00000000000 */
[----:B------:R-:W-:Y:S06]  /*0030*/  CGAERRBAR ;  /* 0x00000000000075ab */ /* 0x000fec0000000000 */
[----:B012345:R-:W-:Y:S01]  /*0040*/  CCTL.IVALL ;  /* 0x00000000ff00798f */ /* 0x03ffe20002000000 */
[----:B------:R-:W-:Y:S05]  /*0050*/  EXIT ;  /* 0x000000000000794d */ /* 0x000fea0003800000 */
.L_x_0:
[----:B------:R-:W-:-:S00]  /*0060*/  BRA `(.L_x_0) ;  /* 0xfffffffc00fc7947 */ /* 0x000fc0000383ffff */
[----:B------:R-:W-:-:S00]  /*0070*/  NOP ;  /* 0x0000000000007918 */ /* 0x000fc00000000000 */
        /* <DEDUP_REMOVED lines=8> */
.L_x_1:


//--------------------- .nv.shared.reserved.0     --------------------------
	.section	.nv.shared.reserved.0,"aw",@nobits
	.weak		__nv_reservedSMEM_offset_0_alias
	.size		__nv_reservedSMEM_offset_0_alias, 0, 64
	.other		__nv_reservedSMEM_offset_0_alias,@"STO_CUDA_RESERVED_SHARED STV_DEFAULT"
__nv_reservedSMEM_offset_0_alias:
	.zero		0
	.zero		64


//--------------------- .nv.constant0._Z5fencev   --------------------------
	.section	.nv.constant0._Z5fencev,"a",@progbits
	.sectionflags	@""
	.align	4
.nv.constant0._Z5fencev:
	.zero		896


//--------------------- SYMBOLS --------------------------

	.type		.nv.reservedSmem.offset0,@object
	.size		.nv.reservedSmem.offset0,0x4
